//
// Generated by NVIDIA NVVM Compiler
//
// Compiler Build ID: CL-36424714
// Cuda compilation tools, release 13.0, V13.0.88
// Based on NVVM 20.0.0
//

.version 9.0
.target sm_100
.address_size 64

	// .globl	_Z11conditionalPdPKdS1_

.visible .entry _Z11conditionalPdPKdS1_(
	.param .u64 .ptr .align 1 _Z11conditionalPdPKdS1__param_0,
	.param .u64 .ptr .align 1 _Z11conditionalPdPKdS1__param_1,
	.param .u64 .ptr .align 1 _Z11conditionalPdPKdS1__param_2
)
{
	.reg .pred 	%p<2>;
	.reg .b32 	%r<2>;
	.reg .b64 	%rd<15>;
	.reg .b64 	%fd<7>;

	ld.param.u64 	%rd2, [_Z11conditionalPdPKdS1__param_0];
	ld.param.u64 	%rd3, [_Z11conditionalPdPKdS1__param_1];
	ld.param.u64 	%rd4, [_Z11conditionalPdPKdS1__param_2];
	cvta.to.global.u64 	%rd1, %rd3;
	cvta.to.global.u64 	%rd5, %rd4;
	mov.u32 	%r1, %tid.x;
	mul.wide.u32 	%rd6, %r1, 8;
	add.s64 	%rd7, %rd5, %rd6;
	ld.global.nc.f64 	%fd4, [%rd7];
	setp.leu.f64 	%p1, %fd4, 0d0000000000000000;
	@%p1 bra 	$L__BB0_2;
	add.s64 	%rd11, %rd1, %rd6;
	ld.global.nc.f64 	%fd6, [%rd11];
	bra.uni 	$L__BB0_3;
$L__BB0_2:
	add.s64 	%rd9, %rd1, %rd6;
	ld.global.nc.f64 	%fd5, [%rd9];
	neg.f64 	%fd6, %fd5;
$L__BB0_3:
	cvta.to.global.u64 	%rd12, %rd2;
	add.s64 	%rd14, %rd12, %rd6;
	st.global.f64 	[%rd14], %fd6;
	ret;

}


// ===== COMPILED SASS (sm_100) =====

	.target	sm_100

	.elftype	@"ET_EXEC"


//--------------------- .note.nv.tkinfo           --------------------------
	.section	.note.nv.tkinfo,"",@"SHT_NOTE"
	.sectionflags	@"SHF_NOTE_NV_TKINFO"
	.tkinfo
        /*0018*/ 	.word	0x00000002
        /*0030*/ 	.string	""
        /*0030*/ 	.string	"ptxas"
        /*0030*/ 	.string	"Cuda compilation tools, release 13.0, V13.0.88"
        /*0030*/ 	.string	"Build cuda_13.0.r13.0/compiler.36424714_0"
        /*0030*/ 	.string	"-arch sm_100 -m 64 "



//--------------------- .note.nv.cuinfo           --------------------------
	.section	.note.nv.cuinfo,"",@"SHT_NOTE"
	.sectionflags	@"SHF_NOTE_NV_CUINFO"
        /*0018*/ 	.short	0x0002
        /*001a*/ 	.short	0x0064
        /*001c*/ 	.short	0x0082
	.zero		2


//--------------------- .nv.info                  --------------------------
	.section	.nv.info,"",@"SHT_CUDA_INFO"
	.align	4


	//----- nvinfo : EIATTR_REGCOUNT
	.align		4
        /*0000*/ 	.byte	0x04, 0x2f
        /*0002*/ 	.short	(.L_1 - .L_0)
	.align		4
.L_0:
        /*0004*/ 	.word	index@(_Z11conditionalPdPKdS1_)
        /*0008*/ 	.word	0x0000000c


	//----- nvinfo : EIATTR_FRAME_SIZE
	.align		4
.L_1:
        /*000c*/ 	.byte	0x04, 0x11
        /*000e*/ 	.short	(.L_3 - .L_2)
	.align		4
.L_2:
        /*0010*/ 	.word	index@(_Z11conditionalPdPKdS1_)
        /*0014*/ 	.word	0x00000000


	//----- nvinfo : EIATTR_MIN_STACK_SIZE
	.align		4
.L_3:
        /*0018*/ 	.byte	0x04, 0x12
        /*001a*/ 	.short	(.L_5 - .L_4)
	.align		4
.L_4:
        /*001c*/ 	.word	index@(_Z11conditionalPdPKdS1_)
        /*0020*/ 	.word	0x00000000
.L_5:


//--------------------- .nv.compat                --------------------------
	.section	.nv.compat,"",@"SHT_CUDA_COMPAT_INFO"
	.align	4
        /*0000*/ 	.byte	0x02, 0x09, 0x00, 0x00, 0x02, 0x02, 0x01, 0x00, 0x02, 0x05, 0x05, 0x00, 0x03, 0x07, 0x01, 0x01
        /*0010*/ 	.byte	0x02, 0x03, 0x00, 0x00, 0x02, 0x06, 0x01, 0x00, 0x04, 0x0b, 0x08, 0x00, 0x01, 0x00, 0x00, 0x00
        /*0020*/ 	.byte	0x00, 0x00, 0x00, 0x00


//--------------------- .nv.info._Z11conditionalPdPKdS1_ --------------------------
	.section	.nv.info._Z11conditionalPdPKdS1_,"",@"SHT_CUDA_INFO"
	.sectionflags	@""
	.align	4


	//----- nvinfo : EIATTR_CUDA_API_VERSION
	.align		4
        /*0000*/ 	.byte	0x04, 0x37
        /*0002*/ 	.short	(.L_7 - .L_6)
.L_6:
        /*0004*/ 	.word	0x00000082


	//----- nvinfo : EIATTR_KPARAM_INFO
	.align		4
.L_7:
        /*0008*/ 	.byte	0x04, 0x17
        /*000a*/ 	.short	(.L_9 - .L_8)
.L_8:
        /*000c*/ 	.word	0x00000000
        /*0010*/ 	.short	0x0002
        /*0012*/ 	.short	0x0010
        /*0014*/ 	.byte	0x00, 0xf5, 0x21, 0x00


	//----- nvinfo : EIATTR_KPARAM_INFO
	.align		4
.L_9:
        /*0018*/ 	.byte	0x04, 0x17
        /*001a*/ 	.short	(.L_11 - .L_10)
.L_10:
        /*001c*/ 	.word	0x00000000
        /*0020*/ 	.short	0x0001
        /*0022*/ 	.short	0x0008
        /*0024*/ 	.byte	0x00, 0xf5, 0x21, 0x00


	//----- nvinfo : EIATTR_KPARAM_INFO
	.align		4
.L_11:
        /*0028*/ 	.byte	0x04, 0x17
        /*002a*/ 	.short	(.L_13 - .L_12)
.L_12:
        /*002c*/ 	.word	0x00000000
        /*0030*/ 	.short	0x0000
        /*0032*/ 	.short	0x0000
        /*0034*/ 	.byte	0x00, 0xf5, 0x21, 0x00


	//----- nvinfo : EIATTR_SPARSE_MMA_MASK
	.align		4
.L_13:
        /*0038*/ 	.byte	0x03, 0x50
        /*003a*/ 	.short	0x0000


	//----- nvinfo : EIATTR_MAXREG_COUNT
	.align		4
        /*003c*/ 	.byte	0x03, 0x1b
        /*003e*/ 	.short	0x00ff


	//----- nvinfo : EIATTR_MERCURY_ISA_VERSION
	.align		4
        /*0040*/ 	.byte	0x03, 0x5f
        /*0042*/ 	.short	0x0101


	//----- nvinfo : EIATTR_VRC_CTA_INIT_COUNT
	.align		4
        /*0044*/ 	.byte	0x02, 0x4a
	.zero		1
	.zero		1


	//----- nvinfo : EIATTR_EXIT_INSTR_OFFSETS
	.align		4
        /*0048*/ 	.byte	0x04, 0x1c
        /*004a*/ 	.short	(.L_15 - .L_14)


	//   ....[0]....
.L_14:
        /*004c*/ 	.word	0x000000e0


	//----- nvinfo : EIATTR_CBANK_PARAM_SIZE
	.align		4
.L_15:
        /*0050*/ 	.byte	0x03, 0x19
        /*0052*/ 	.short	0x0018


	//----- nvinfo : EIATTR_PARAM_CBANK
	.align		4
        /*0054*/ 	.byte	0x04, 0x0a
        /*0056*/ 	.short	(.L_17 - .L_16)
	.align		4
.L_16:
        /*0058*/ 	.word	index@(.nv.constant0._Z11conditionalPdPKdS1_)
        /*005c*/ 	.short	0x0380
        /*005e*/ 	.short	0x0018


	//----- nvinfo : EIATTR_SW_WAR
	.align		4
.L_17:
        /*0060*/ 	.byte	0x04, 0x36
        /*0062*/ 	.short	(.L_19 - .L_18)
.L_18:
        /*0064*/ 	.word	0x00000008
.L_19:


//--------------------- .nv.callgraph             --------------------------
	.section	.nv.callgraph,"",@"SHT_CUDA_CALLGRAPH"
	.align	4
	.sectionentsize	8
	.align		4
        /*0000*/ 	.word	0x00000000
	.align		4
        /*0004*/ 	.word	0xffffffff
	.align		4
        /*0008*/ 	.word	0x00000000
	.align		4
        /*000c*/ 	.word	0xfffffffe
	.align		4
        /*0010*/ 	.word	0x00000000
	.align		4
        /*0014*/ 	.word	0xfffffffd
	.align		4
        /*0018*/ 	.word	0x00000000
	.align		4
        /*001c*/ 	.word	0xfffffffc


//--------------------- .text._Z11conditionalPdPKdS1_ --------------------------
	.section	.text._Z11conditionalPdPKdS1_,"ax",@progbits
	.align	128
        .global         _Z11conditionalPdPKdS1_
        .type           _Z11conditionalPdPKdS1_,@function
        .size           _Z11conditionalPdPKdS1_,(.L_x_1 - _Z11conditionalPdPKdS1_)
        .other          _Z11conditionalPdPKdS1_,@"STO_CUDA_ENTRY STV_DEFAULT"
_Z11conditionalPdPKdS1_:
.text._Z11conditionalPdPKdS1_:
[----:B------:R-:W-:Y:S01]  /*0000*/  LDC R1, c[0x0][0x37c] ;  /* 0x0000df00ff017b82 */ /* 0x000fe20000000800 */
[----:B------:R-:W0:Y:S07]  /*0010*/  S2R R9, SR_TID.X ;  /* 0x0000000000097919 */ /* 0x000e2e0000002100 */
[----:B------:R-:W0:Y:S01]  /*0020*/  LDC.64 R2, c[0x0][0x390] ;  /* 0x0000e400ff027b82 */ /* 0x000e220000000a00 */
[----:B------:R-:W1:Y:S07]  /*0030*/  LDCU.64 UR4, c[0x0][0x358] ;  /* 0x00006b00ff0477ac */ /* 0x000e6e0008000a00 */
[----:B------:R-:W2:Y:S08]  /*0040*/  LDC.64 R4, c[0x0][0x388] ;  /* 0x0000e200ff047b82 */ /* 0x000eb00000000a00 */
[----:B------:R-:W3:Y:S01]  /*0050*/  LDC.64 R6, c[0x0][0x380] ;  /* 0x0000e000ff067b82 */ /* 0x000ee20000000a00 */
[----:B0-----:R-:W-:-:S06]  /*0060*/  IMAD.WIDE.U32 R2, R9, 0x8, R2 ;  /* 0x0000000809027825 */ /* 0x001fcc00078e0002 */
[----:B-1----:R-:W4:Y:S01]  /*0070*/  LDG.E.64.CONSTANT R2, desc[UR4][R2.64] ;  /* 0x0000000402027981 */ /* 0x002f22000c1e9b00 */
[----:B--2---:R-:W-:-:S06]  /*0080*/  IMAD.WIDE.U32 R4, R9, 0x8, R4 ;  /* 0x0000000809047825 */ /* 0x004fcc00078e0004 */
[----:B------:R-:W2:Y:S01]  /*0090*/  LDG.E.64.CONSTANT R4, desc[UR4][R4.64] ;  /* 0x0000000404047981 */ /* 0x000ea2000c1e9b00 */
[----:B---3--:R-:W-:Y:S01]  /*00a0*/  IMAD.WIDE.U32 R6, R9, 0x8, R6 ;  /* 0x0000000809067825 */ /* 0x008fe200078e0006 */
[----:B----4-:R-:W-:-:S14]  /*00b0*/  DSETP.GT.AND P0, PT, R2, RZ, PT ;  /* 0x000000ff0200722a */ /* 0x010fdc0003f04000 */
[----:B--2---:R-:W-:-:S07]  /*00c0*/  @!P0 DADD R4, -RZ, -R4 ;  /* 0x00000000ff048229 */ /* 0x004fce0000000904 */
[----:B------:R-:W-:Y:S01]  /*00d0*/  STG.E.64 desc[UR4][R6.64], R4 ;  /* 0x0000000406007986 */ /* 0x000fe2000c101b04 */
[----:B------:R-:W-:Y:S05]  /*00e0*/  EXIT ;  /* 0x000000000000794d */ /* 0x000fea0003800000 */
.L_x_0:
[----:B------:R-:W-:-:S00]  /*00f0*/  BRA `(.L_x_0) ;  /* 0xfffffffc00fc7947 */ /* 0x000fc0000383ffff */
[----:B------:R-:W-:-:S00]  /*0100*/  NOP ;  /* 0x0000000000007918 */ /* 0x000fc00000000000 */
[----:B------:R-:W-:-:S00]  /*0110*/  NOP ;  /* 0x0000000000007918 */ /* 0x000fc00000000000 */
[----:B------:R-:W-:-:S00]  /*0120*/  NOP ;  /* 0x0000000000007918 */ /* 0x000fc00000000000 */
[----:B------:R-:W-:-:S00]  /*0130*/  NOP ;  /* 0x0000000000007918 */ /* 0x000fc00000000000 */
[----:B------:R-:W-:-:S00]  /*0140*/  NOP ;  /* 0x0000000000007918 */ /* 0x000fc00000000000 */
[----:B------:R-:W-:-:S00]  /*0150*/  NOP ;  /* 0x0000000000007918 */ /* 0x000fc00000000000 */
[----:B------:R-:W-:-:S00]  /*0160*/  NOP ;  /* 0x0000000000007918 */ /* 0x000fc00000000000 */
[----:B------:R-:W-:-:S00]  /*0170*/  NOP ;  /* 0x0000000000007918 */ /* 0x000fc00000000000 */
.L_x_1:


//--------------------- .nv.shared.reserved.0     --------------------------
	.section	.nv.shared.reserved.0,"aw",@nobits
	.weak		__nv_reservedSMEM_offset_0_alias
	.size		__nv_reservedSMEM_offset_0_alias, 0, 64
	.other		__nv_reservedSMEM_offset_0_alias,@"STO_CUDA_RESERVED_SHARED STV_DEFAULT"
__nv_reservedSMEM_offset_0_alias:
	.zero		0
	.zero		64


//--------------------- .nv.constant0._Z11conditionalPdPKdS1_ --------------------------
	.section	.nv.constant0._Z11conditionalPdPKdS1_,"a",@progbits
	.sectionflags	@""
	.align	4
.nv.constant0._Z11conditionalPdPKdS1_:
	.zero		920


//--------------------- SYMBOLS --------------------------

	.type		.nv.reservedSmem.offset0,@object
	.size		.nv.reservedSmem.offset0,0x4
